//
// Generated by NVIDIA NVVM Compiler
//
// Compiler Build ID: CL-36424714
// Cuda compilation tools, release 13.0, V13.0.88
// Based on NVVM 20.0.0
//

.version 9.0
.target sm_100
.address_size 64

	// .globl	_Z27residual_add_tile_64_kernelPfS_S_
.global .align 4 .b8 x[32768];
.global .align 4 .b8 residual[32768];
.global .align 4 .b8 result[32768];

.visible .entry _Z27residual_add_tile_64_kernelPfS_S_(
	.param .u64 .ptr .align 1 _Z27residual_add_tile_64_kernelPfS_S__param_0,
	.param .u64 .ptr .align 1 _Z27residual_add_tile_64_kernelPfS_S__param_1,
	.param .u64 .ptr .align 1 _Z27residual_add_tile_64_kernelPfS_S__param_2
)
{
	.reg .pred 	%p<4>;
	.reg .b32 	%r<11>;
	.reg .b32 	%f<4>;
	.reg .b64 	%rd<22>;

	ld.param.u64 	%rd1, [_Z27residual_add_tile_64_kernelPfS_S__param_0];
	ld.param.u64 	%rd2, [_Z27residual_add_tile_64_kernelPfS_S__param_1];
	ld.param.u64 	%rd3, [_Z27residual_add_tile_64_kernelPfS_S__param_2];
	mov.u32 	%r3, %tid.y;
	mov.u32 	%r4, %ctaid.y;
	mov.u32 	%r5, %ntid.y;
	mad.lo.s32 	%r1, %r4, %r5, %r3;
	mov.u32 	%r6, %tid.x;
	mov.u32 	%r7, %ctaid.x;
	mov.u32 	%r8, %ntid.x;
	mad.lo.s32 	%r2, %r7, %r8, %r6;
	setp.gt.u32 	%p1, %r1, 63;
	setp.gt.s32 	%p2, %r2, 127;
	or.pred  	%p3, %p1, %p2;
	@%p3 bra 	$L__BB0_2;
	cvta.to.global.u64 	%rd4, %rd1;
	cvta.to.global.u64 	%rd5, %rd2;
	cvta.to.global.u64 	%rd6, %rd3;
	shl.b32 	%r9, %r1, 7;
	add.s32 	%r10, %r9, %r2;
	mul.wide.s32 	%rd7, %r10, 4;
	add.s64 	%rd8, %rd4, %rd7;
	ld.global.f32 	%f1, [%rd8];
	mul.wide.u32 	%rd9, %r1, 512;
	mov.u64 	%rd10, x;
	add.s64 	%rd11, %rd10, %rd9;
	mul.wide.s32 	%rd12, %r2, 4;
	add.s64 	%rd13, %rd11, %rd12;
	st.global.f32 	[%rd13], %f1;
	add.s64 	%rd14, %rd5, %rd7;
	ld.global.f32 	%f2, [%rd14];
	mov.u64 	%rd15, residual;
	add.s64 	%rd16, %rd15, %rd9;
	add.s64 	%rd17, %rd16, %rd12;
	st.global.f32 	[%rd17], %f2;
	add.f32 	%f3, %f1, %f2;
	mov.u64 	%rd18, result;
	add.s64 	%rd19, %rd18, %rd9;
	add.s64 	%rd20, %rd19, %rd12;
	st.global.f32 	[%rd20], %f3;
	add.s64 	%rd21, %rd6, %rd7;
	st.global.f32 	[%rd21], %f3;
$L__BB0_2:
	ret;

}


// ===== COMPILED SASS (sm_100) =====

	.target	sm_100

	.elftype	@"ET_EXEC"


//--------------------- .note.nv.tkinfo           --------------------------
	.section	.note.nv.tkinfo,"",@"SHT_NOTE"
	.sectionflags	@"SHF_NOTE_NV_TKINFO"
	.tkinfo
        /*0018*/ 	.word	0x00000002
        /*0030*/ 	.string	""
        /*0030*/ 	.string	"ptxas"
        /*0030*/ 	.string	"Cuda compilation tools, release 13.0, V13.0.88"
        /*0030*/ 	.string	"Build cuda_13.0.r13.0/compiler.36424714_0"
        /*0030*/ 	.string	"-arch sm_100 -m 64 "



//--------------------- .note.nv.cuinfo           --------------------------
	.section	.note.nv.cuinfo,"",@"SHT_NOTE"
	.sectionflags	@"SHF_NOTE_NV_CUINFO"
        /*0018*/ 	.short	0x0002
        /*001a*/ 	.short	0x0064
        /*001c*/ 	.short	0x0082
	.zero		2


//--------------------- .nv.info                  --------------------------
	.section	.nv.info,"",@"SHT_CUDA_INFO"
	.align	4


	//----- nvinfo : EIATTR_REGCOUNT
	.align		4
        /*0000*/ 	.byte	0x04, 0x2f
        /*0002*/ 	.short	(.L_4 - .L_3)
	.align		4
.L_3:
        /*0004*/ 	.word	index@(_Z27residual_add_tile_64_kernelPfS_S_)
        /*0008*/ 	.word	0x00000014


	//----- nvinfo : EIATTR_FRAME_SIZE
	.align		4
.L_4:
        /*000c*/ 	.byte	0x04, 0x11
        /*000e*/ 	.short	(.L_6 - .L_5)
	.align		4
.L_5:
        /*0010*/ 	.word	index@(_Z27residual_add_tile_64_kernelPfS_S_)
        /*0014*/ 	.word	0x00000000


	//----- nvinfo : EIATTR_MIN_STACK_SIZE
	.align		4
.L_6:
        /*0018*/ 	.byte	0x04, 0x12
        /*001a*/ 	.short	(.L_8 - .L_7)
	.align		4
.L_7:
        /*001c*/ 	.word	index@(_Z27residual_add_tile_64_kernelPfS_S_)
        /*0020*/ 	.word	0x00000000
.L_8:


//--------------------- .nv.compat                --------------------------
	.section	.nv.compat,"",@"SHT_CUDA_COMPAT_INFO"
	.align	4
        /*0000*/ 	.byte	0x02, 0x09, 0x00, 0x00, 0x02, 0x02, 0x01, 0x00, 0x02, 0x05, 0x05, 0x00, 0x03, 0x07, 0x01, 0x01
        /*0010*/ 	.byte	0x02, 0x03, 0x00, 0x00, 0x02, 0x06, 0x01, 0x00, 0x04, 0x0b, 0x08, 0x00, 0x09, 0x00, 0x00, 0x00
        /*0020*/ 	.byte	0x00, 0x00, 0x00, 0x00


//--------------------- .nv.info._Z27residual_add_tile_64_kernelPfS_S_ --------------------------
	.section	.nv.info._Z27residual_add_tile_64_kernelPfS_S_,"",@"SHT_CUDA_INFO"
	.sectionflags	@""
	.align	4


	//----- nvinfo : EIATTR_CUDA_API_VERSION
	.align		4
        /*0000*/ 	.byte	0x04, 0x37
        /*0002*/ 	.short	(.L_10 - .L_9)
.L_9:
        /*0004*/ 	.word	0x00000082


	//----- nvinfo : EIATTR_KPARAM_INFO
	.align		4
.L_10:
        /*0008*/ 	.byte	0x04, 0x17
        /*000a*/ 	.short	(.L_12 - .L_11)
.L_11:
        /*000c*/ 	.word	0x00000000
        /*0010*/ 	.short	0x0002
        /*0012*/ 	.short	0x0010
        /*0014*/ 	.byte	0x00, 0xf5, 0x21, 0x00


	//----- nvinfo : EIATTR_KPARAM_INFO
	.align		4
.L_12:
        /*0018*/ 	.byte	0x04, 0x17
        /*001a*/ 	.short	(.L_14 - .L_13)
.L_13:
        /*001c*/ 	.word	0x00000000
        /*0020*/ 	.short	0x0001
        /*0022*/ 	.short	0x0008
        /*0024*/ 	.byte	0x00, 0xf5, 0x21, 0x00


	//----- nvinfo : EIATTR_KPARAM_INFO
	.align		4
.L_14:
        /*0028*/ 	.byte	0x04, 0x17
        /*002a*/ 	.short	(.L_16 - .L_15)
.L_15:
        /*002c*/ 	.word	0x00000000
        /*0030*/ 	.short	0x0000
        /*0032*/ 	.short	0x0000
        /*0034*/ 	.byte	0x00, 0xf5, 0x21, 0x00


	//----- nvinfo : EIATTR_SPARSE_MMA_MASK
	.align		4
.L_16:
        /*0038*/ 	.byte	0x03, 0x50
        /*003a*/ 	.short	0x0000


	//----- nvinfo : EIATTR_MAXREG_COUNT
	.align		4
        /*003c*/ 	.byte	0x03, 0x1b
        /*003e*/ 	.short	0x00ff


	//----- nvinfo : EIATTR_MERCURY_ISA_VERSION
	.align		4
        /*0040*/ 	.byte	0x03, 0x5f
        /*0042*/ 	.short	0x0101


	//----- nvinfo : EIATTR_VRC_CTA_INIT_COUNT
	.align		4
        /*0044*/ 	.byte	0x02, 0x4a
	.zero		1
	.zero		1


	//----- nvinfo : EIATTR_EXIT_INSTR_OFFSETS
	.align		4
        /*0048*/ 	.byte	0x04, 0x1c
        /*004a*/ 	.short	(.L_18 - .L_17)


	//   ....[0]....
.L_17:
        /*004c*/ 	.word	0x000000b0


	//   ....[1]....
        /*0050*/ 	.word	0x00000240


	//----- nvinfo : EIATTR_CBANK_PARAM_SIZE
	.align		4
.L_18:
        /*0054*/ 	.byte	0x03, 0x19
        /*0056*/ 	.short	0x0018


	//----- nvinfo : EIATTR_PARAM_CBANK
	.align		4
        /*0058*/ 	.byte	0x04, 0x0a
        /*005a*/ 	.short	(.L_20 - .L_19)
	.align		4
.L_19:
        /*005c*/ 	.word	index@(.nv.constant0._Z27residual_add_tile_64_kernelPfS_S_)
        /*0060*/ 	.short	0x0380
        /*0062*/ 	.short	0x0018


	//----- nvinfo : EIATTR_SW_WAR
	.align		4
.L_20:
        /*0064*/ 	.byte	0x04, 0x36
        /*0066*/ 	.short	(.L_22 - .L_21)
.L_21:
        /*0068*/ 	.word	0x00000008
.L_22:


//--------------------- .nv.callgraph             --------------------------
	.section	.nv.callgraph,"",@"SHT_CUDA_CALLGRAPH"
	.align	4
	.sectionentsize	8
	.align		4
        /*0000*/ 	.word	0x00000000
	.align		4
        /*0004*/ 	.word	0xffffffff
	.align		4
        /*0008*/ 	.word	0x00000000
	.align		4
        /*000c*/ 	.word	0xfffffffe
	.align		4
        /*0010*/ 	.word	0x00000000
	.align		4
        /*0014*/ 	.word	0xfffffffd
	.align		4
        /*0018*/ 	.word	0x00000000
	.align		4
        /*001c*/ 	.word	0xfffffffc


//--------------------- .nv.constant4             --------------------------
	.section	.nv.constant4,"a",@progbits
	.align	8
	.align		8
.nv.constant4:
        /*0000*/ 	.dword	x
	.align		8
        /*0008*/ 	.dword	residual
	.align		8
        /*0010*/ 	.dword	result


//--------------------- .text._Z27residual_add_tile_64_kernelPfS_S_ --------------------------
	.section	.text._Z27residual_add_tile_64_kernelPfS_S_,"ax",@progbits
	.align	128
        .global         _Z27residual_add_tile_64_kernelPfS_S_
        .type           _Z27residual_add_tile_64_kernelPfS_S_,@function
        .size           _Z27residual_add_tile_64_kernelPfS_S_,(.L_x_1 - _Z27residual_add_tile_64_kernelPfS_S_)
        .other          _Z27residual_add_tile_64_kernelPfS_S_,@"STO_CUDA_ENTRY STV_DEFAULT"
_Z27residual_add_tile_64_kernelPfS_S_:
.text._Z27residual_add_tile_64_kernelPfS_S_:
[----:B------:R-:W-:Y:S01]  /*0000*/  LDC R1, c[0x0][0x37c] ;  /* 0x0000df00ff017b82 */ /* 0x000fe20000000800 */
[----:B------:R-:W0:Y:S07]  /*0010*/  S2R R2, SR_TID.X ;  /* 0x0000000000027919 */ /* 0x000e2e0000002100 */
[----:B------:R-:W1:Y:S01]  /*0020*/  LDC R0, c[0x0][0x364] ;  /* 0x0000d900ff007b82 */ /* 0x000e620000000800 */
[----:B------:R-:W1:Y:S07]  /*0030*/  S2R R3, SR_TID.Y ;  /* 0x0000000000037919 */ /* 0x000e6e0000002200 */
[----:B------:R-:W0:Y:S08]  /*0040*/  S2UR UR5, SR_CTAID.X ;  /* 0x00000000000579c3 */ /* 0x000e300000002500 */
[----:B------:R-:W0:Y:S08]  /*0050*/  LDC R5, c[0x0][0x360] ;  /* 0x0000d800ff057b82 */ /* 0x000e300000000800 */
[----:B------:R-:W1:Y:S01]  /*0060*/  S2UR UR4, SR_CTAID.Y ;  /* 0x00000000000479c3 */ /* 0x000e620000002600 */
[----:B0-----:R-:W-:-:S05]  /*0070*/  IMAD R2, R5, UR5, R2 ;  /* 0x0000000505027c24 */ /* 0x001fca000f8e0202 */
[----:B------:R-:W-:Y:S01]  /*0080*/  ISETP.GT.AND P0, PT, R2, 0x7f, PT ;  /* 0x0000007f0200780c */ /* 0x000fe20003f04270 */
[----:B-1----:R-:W-:-:S05]  /*0090*/  IMAD R3, R0, UR4, R3 ;  /* 0x0000000400037c24 */ /* 0x002fca000f8e0203 */
[----:B------:R-:W-:-:S13]  /*00a0*/  ISETP.GT.U32.OR P0, PT, R3, 0x3f, P0 ;  /* 0x0000003f0300780c */ /* 0x000fda0000704470 */
[----:B------:R-:W-:Y:S05]  /*00b0*/  @P0 EXIT ;  /* 0x000000000000094d */ /* 0x000fea0003800000 */
[----:B------:R-:W0:Y:S01]  /*00c0*/  LDC.64 R4, c[0x0][0x380] ;  /* 0x0000e000ff047b82 */ /* 0x000e220000000a00 */
[----:B------:R-:W1:Y:S01]  /*00d0*/  LDCU.64 UR4, c[0x0][0x358] ;  /* 0x00006b00ff0477ac */ /* 0x000e620008000a00 */
[----:B------:R-:W-:-:S06]  /*00e0*/  LEA R0, R3, R2, 0x7 ;  /* 0x0000000203007211 */ /* 0x000fcc00078e38ff */
[----:B------:R-:W2:Y:S08]  /*00f0*/  LDC.64 R6, c[0x4][RZ] ;  /* 0x01000000ff067b82 */ /* 0x000eb00000000a00 */
[----:B------:R-:W3:Y:S01]  /*0100*/  LDC.64 R8, c[0x0][0x388] ;  /* 0x0000e200ff087b82 */ /* 0x000ee20000000a00 */
[----:B0-----:R-:W-:-:S07]  /*0110*/  IMAD.WIDE R4, R0, 0x4, R4 ;  /* 0x0000000400047825 */ /* 0x001fce00078e0204 */
[----:B------:R-:W0:Y:S01]  /*0120*/  LDC.64 R10, c[0x4][0x8] ;  /* 0x01000200ff0a7b82 */ /* 0x000e220000000a00 */
[----:B-1----:R-:W4:Y:S01]  /*0130*/  LDG.E R17, desc[UR4][R4.64] ;  /* 0x0000000404117981 */ /* 0x002f22000c1e1900 */
[----:B--2---:R-:W-:-:S06]  /*0140*/  IMAD.WIDE.U32 R6, R3, 0x200, R6 ;  /* 0x0000020003067825 */ /* 0x004fcc00078e0006 */
[----:B------:R-:W1:Y:S01]  /*0150*/  LDC.64 R12, c[0x4][0x10] ;  /* 0x01000400ff0c7b82 */ /* 0x000e620000000a00 */
[----:B------:R-:W-:-:S07]  /*0160*/  IMAD.WIDE R6, R2, 0x4, R6 ;  /* 0x0000000402067825 */ /* 0x000fce00078e0206 */
[----:B------:R-:W2:Y:S01]  /*0170*/  LDC.64 R14, c[0x0][0x390] ;  /* 0x0000e400ff0e7b82 */ /* 0x000ea20000000a00 */
[----:B---3--:R-:W-:Y:S01]  /*0180*/  IMAD.WIDE R8, R0, 0x4, R8 ;  /* 0x0000000400087825 */ /* 0x008fe200078e0208 */
[----:B----4-:R-:W-:Y:S05]  /*0190*/  STG.E desc[UR4][R6.64], R17 ;  /* 0x0000001106007986 */ /* 0x010fea000c101904 */
[----:B------:R-:W3:Y:S01]  /*01a0*/  LDG.E R8, desc[UR4][R8.64] ;  /* 0x0000000408087981 */ /* 0x000ee2000c1e1900 */
[----:B0-----:R-:W-:-:S04]  /*01b0*/  IMAD.WIDE.U32 R4, R3, 0x200, R10 ;  /* 0x0000020003047825 */ /* 0x001fc800078e000a */
[----:B-1----:R-:W-:-:S04]  /*01c0*/  IMAD.WIDE.U32 R10, R3, 0x200, R12 ;  /* 0x00000200030a7825 */ /* 0x002fc800078e000c */
[----:B------:R-:W-:-:S04]  /*01d0*/  IMAD.WIDE R4, R2, 0x4, R4 ;  /* 0x0000000402047825 */ /* 0x000fc800078e0204 */
[----:B------:R-:W-:-:S04]  /*01e0*/  IMAD.WIDE R10, R2, 0x4, R10 ;  /* 0x00000004020a7825 */ /* 0x000fc800078e020a */
[----:B--2---:R-:W-:-:S04]  /*01f0*/  IMAD.WIDE R2, R0, 0x4, R14 ;  /* 0x0000000400027825 */ /* 0x004fc800078e020e */
[----:B---3--:R-:W-:Y:S01]  /*0200*/  FADD R13, R17, R8 ;  /* 0x00000008110d7221 */ /* 0x008fe20000000000 */
[----:B------:R-:W-:Y:S04]  /*0210*/  STG.E desc[UR4][R4.64], R8 ;  /* 0x0000000804007986 */ /* 0x000fe8000c101904 */
[----:B------:R-:W-:Y:S04]  /*0220*/  STG.E desc[UR4][R10.64], R13 ;  /* 0x0000000d0a007986 */ /* 0x000fe8000c101904 */
[----:B------:R-:W-:Y:S01]  /*0230*/  STG.E desc[UR4][R2.64], R13 ;  /* 0x0000000d02007986 */ /* 0x000fe2000c101904 */
[----:B------:R-:W-:Y:S05]  /*0240*/  EXIT ;  /* 0x000000000000794d */ /* 0x000fea0003800000 */
.L_x_0:
[----:B------:R-:W-:-:S00]  /*0250*/  BRA `(.L_x_0) ;  /* 0xfffffffc00fc7947 */ /* 0x000fc0000383ffff */
[----:B------:R-:W-:-:S00]  /*0260*/  NOP ;  /* 0x0000000000007918 */ /* 0x000fc00000000000 */
        /* <DEDUP_REMOVED lines=9> */
.L_x_1:


//--------------------- .nv.shared.reserved.0     --------------------------
	.section	.nv.shared.reserved.0,"aw",@nobits
	.weak		__nv_reservedSMEM_offset_0_alias
	.size		__nv_reservedSMEM_offset_0_alias, 0, 64
	.other		__nv_reservedSMEM_offset_0_alias,@"STO_CUDA_RESERVED_SHARED STV_DEFAULT"
__nv_reservedSMEM_offset_0_alias:
	.zero		0
	.zero		64


//--------------------- .nv.global                --------------------------
	.section	.nv.global,"aw",@nobits
	.align	4
.nv.global:
	.type		result,@object
	.size		result,(x - result)
result:
	.zero		32768
	.type		x,@object
	.size		x,(residual - x)
x:
	.zero		32768
	.type		residual,@object
	.size		residual,(.L_1 - residual)
residual:
	.zero		32768
.L_1:


//--------------------- .nv.constant0._Z27residual_add_tile_64_kernelPfS_S_ --------------------------
	.section	.nv.constant0._Z27residual_add_tile_64_kernelPfS_S_,"a",@progbits
	.sectionflags	@""
	.align	4
.nv.constant0._Z27residual_add_tile_64_kernelPfS_S_:
	.zero		920


//--------------------- SYMBOLS --------------------------

	.type		.nv.reservedSmem.offset0,@object
	.size		.nv.reservedSmem.offset0,0x4
